//
// Generated by NVIDIA NVVM Compiler
//
// Compiler Build ID: CL-36424714
// Cuda compilation tools, release 13.0, V13.0.88
// Based on NVVM 20.0.0
//

.version 9.0
.target sm_100
.address_size 64

	// .globl	_Z13staticReversePii
.extern .func  (.param .b32 func_retval0) vprintf
(
	.param .b64 vprintf_param_0,
	.param .b64 vprintf_param_1
)
;
// _ZZ13staticReversePiiE1s has been demoted
.extern .shared .align 16 .b8 s[];
.global .align 1 .b8 $str[81] = {103, 114, 105, 100, 68, 105, 109, 46, 120, 58, 32, 37, 100, 44, 32, 98, 108, 111, 99, 107, 73, 100, 120, 46, 120, 58, 32, 37, 100, 44, 32, 98, 108, 111, 99, 107, 73, 100, 120, 46, 121, 58, 32, 37, 100, 44, 32, 116, 104, 114, 101, 97, 100, 73, 100, 120, 46, 120, 58, 32, 37, 100, 44, 32, 116, 104, 114, 101, 97, 100, 73, 100, 120, 46, 121, 58, 32, 37, 100, 10};

.visible .entry _Z13staticReversePii(
	.param .u64 .ptr .align 1 _Z13staticReversePii_param_0,
	.param .u32 _Z13staticReversePii_param_1
)
{
	.reg .b32 	%r<12>;
	.reg .b64 	%rd<5>;
	// demoted variable
	.shared .align 4 .b8 _ZZ13staticReversePiiE1s[256];
	ld.param.u64 	%rd1, [_Z13staticReversePii_param_0];
	ld.param.u32 	%r1, [_Z13staticReversePii_param_1];
	cvta.to.global.u64 	%rd2, %rd1;
	mov.u32 	%r2, %tid.x;
	not.b32 	%r3, %r2;
	add.s32 	%r4, %r1, %r3;
	mul.wide.u32 	%rd3, %r2, 4;
	add.s64 	%rd4, %rd2, %rd3;
	ld.global.u32 	%r5, [%rd4];
	shl.b32 	%r6, %r2, 2;
	mov.u32 	%r7, _ZZ13staticReversePiiE1s;
	add.s32 	%r8, %r7, %r6;
	st.shared.u32 	[%r8], %r5;
	bar.sync 	0;
	shl.b32 	%r9, %r4, 2;
	add.s32 	%r10, %r7, %r9;
	ld.shared.u32 	%r11, [%r10];
	st.global.u32 	[%rd4], %r11;
	ret;

}
	// .globl	_Z14dynamicReversePii
.visible .entry _Z14dynamicReversePii(
	.param .u64 .ptr .align 1 _Z14dynamicReversePii_param_0,
	.param .u32 _Z14dynamicReversePii_param_1
)
{
	.reg .b32 	%r<10>;
	.reg .b64 	%rd<7>;

	ld.param.u64 	%rd1, [_Z14dynamicReversePii_param_0];
	ld.param.u32 	%r1, [_Z14dynamicReversePii_param_1];
	cvta.to.global.u64 	%rd2, %rd1;
	mov.u32 	%r2, %tid.x;
	not.b32 	%r3, %r2;
	add.s32 	%r4, %r1, %r3;
	mul.wide.u32 	%rd3, %r2, 4;
	add.s64 	%rd4, %rd2, %rd3;
	ld.global.u32 	%r5, [%rd4];
	shl.b32 	%r6, %r2, 2;
	mov.u32 	%r7, s;
	add.s32 	%r8, %r7, %r6;
	st.shared.u32 	[%r8], %r5;
	bar.sync 	0;
	mul.wide.s32 	%rd5, %r4, 4;
	add.s64 	%rd6, %rd2, %rd5;
	ld.global.u32 	%r9, [%rd6];
	st.global.u32 	[%rd4], %r9;
	ret;

}
	// .globl	_Z5indexv
.visible .entry _Z5indexv()
{
	.local .align 8 .b8 	__local_depot2[24];
	.reg .b64 	%SP;
	.reg .b64 	%SPL;
	.reg .b32 	%r<8>;
	.reg .b64 	%rd<5>;

	mov.u64 	%SPL, __local_depot2;
	cvta.local.u64 	%SP, %SPL;
	add.u64 	%rd1, %SP, 0;
	add.u64 	%rd2, %SPL, 0;
	mov.u32 	%r1, %nctaid.x;
	mov.u32 	%r2, %ctaid.x;
	mov.u32 	%r3, %ctaid.y;
	mov.u32 	%r4, %tid.x;
	mov.u32 	%r5, %tid.y;
	st.local.v2.u32 	[%rd2], {%r1, %r2};
	st.local.v2.u32 	[%rd2+8], {%r3, %r4};
	st.local.u32 	[%rd2+16], %r5;
	mov.u64 	%rd3, $str;
	cvta.global.u64 	%rd4, %rd3;
	{ // callseq 0, 0
	.param .b64 param0;
	st.param.b64 	[param0], %rd4;
	.param .b64 param1;
	st.param.b64 	[param1], %rd1;
	.param .b32 retval0;
	call.uni (retval0), 
	vprintf, 
	(
	param0, 
	param1
	);
	ld.param.b32 	%r6, [retval0];
	} // callseq 0
	ret;

}
	// .globl	_Z4copyPfS_
.visible .entry _Z4copyPfS_(
	.param .u64 .ptr .align 1 _Z4copyPfS__param_0,
	.param .u64 .ptr .align 1 _Z4copyPfS__param_1
)
{
	.reg .b32 	%r<18>;
	.reg .b32 	%f<5>;
	.reg .b64 	%rd<17>;

	ld.param.u64 	%rd1, [_Z4copyPfS__param_0];
	ld.param.u64 	%rd2, [_Z4copyPfS__param_1];
	mov.u32 	%r1, %ctaid.x;
	shl.b32 	%r2, %r1, 5;
	mov.u32 	%r3, %tid.x;
	add.s32 	%r4, %r2, %r3;
	mov.u32 	%r5, %ctaid.y;
	shl.b32 	%r6, %r5, 5;
	mov.u32 	%r7, %tid.y;
	add.s32 	%r8, %r6, %r7;
	mov.u32 	%r9, %nctaid.x;
	cvta.to.global.u64 	%rd3, %rd2;
	cvta.to.global.u64 	%rd4, %rd1;
	mul.lo.s32 	%r10, %r9, %r8;
	shl.b32 	%r11, %r10, 5;
	add.s32 	%r12, %r4, %r11;
	mul.wide.s32 	%rd5, %r12, 4;
	add.s64 	%rd6, %rd3, %rd5;
	ld.global.f32 	%f1, [%rd6];
	add.s64 	%rd7, %rd4, %rd5;
	st.global.f32 	[%rd7], %f1;
	shl.b32 	%r13, %r9, 8;
	add.s32 	%r14, %r12, %r13;
	mul.wide.s32 	%rd8, %r14, 4;
	add.s64 	%rd9, %rd3, %rd8;
	ld.global.f32 	%f2, [%rd9];
	add.s64 	%rd10, %rd4, %rd8;
	st.global.f32 	[%rd10], %f2;
	shl.b32 	%r15, %r9, 9;
	add.s32 	%r16, %r12, %r15;
	mul.wide.s32 	%rd11, %r16, 4;
	add.s64 	%rd12, %rd3, %rd11;
	ld.global.f32 	%f3, [%rd12];
	add.s64 	%rd13, %rd4, %rd11;
	st.global.f32 	[%rd13], %f3;
	add.s32 	%r17, %r16, %r13;
	mul.wide.s32 	%rd14, %r17, 4;
	add.s64 	%rd15, %rd3, %rd14;
	ld.global.f32 	%f4, [%rd15];
	add.s64 	%rd16, %rd4, %rd14;
	st.global.f32 	[%rd16], %f4;
	ret;

}
	// .globl	_Z5transv
.visible .entry _Z5transv()
{


	ret;

}


// ===== COMPILED SASS (sm_100) =====

	.target	sm_100

	.elftype	@"ET_EXEC"


//--------------------- .note.nv.tkinfo           --------------------------
	.section	.note.nv.tkinfo,"",@"SHT_NOTE"
	.sectionflags	@"SHF_NOTE_NV_TKINFO"
	.tkinfo
        /*0018*/ 	.word	0x00000002
        /*0030*/ 	.string	""
        /*0030*/ 	.string	"ptxas"
        /*0030*/ 	.string	"Cuda compilation tools, release 13.0, V13.0.88"
        /*0030*/ 	.string	"Build cuda_13.0.r13.0/compiler.36424714_0"
        /*0030*/ 	.string	"-arch sm_100 -m 64 "



//--------------------- .note.nv.cuinfo           --------------------------
	.section	.note.nv.cuinfo,"",@"SHT_NOTE"
	.sectionflags	@"SHF_NOTE_NV_CUINFO"
        /*0018*/ 	.short	0x0002
        /*001a*/ 	.short	0x0064
        /*001c*/ 	.short	0x0082
	.zero		2


//--------------------- .nv.info                  --------------------------
	.section	.nv.info,"",@"SHT_CUDA_INFO"
	.align	4


	//----- nvinfo : EIATTR_REGCOUNT
	.align		4
        /*0000*/ 	.byte	0x04, 0x2f
        /*0002*/ 	.short	(.L_2 - .L_1)
	.align		4
.L_1:
        /*0004*/ 	.word	index@(_Z13staticReversePii)
        /*0008*/ 	.word	0x0000000a


	//----- nvinfo : EIATTR_FRAME_SIZE
	.align		4
.L_2:
        /*000c*/ 	.byte	0x04, 0x11
        /*000e*/ 	.short	(.L_4 - .L_3)
	.align		4
.L_3:
        /*0010*/ 	.word	index@(_Z13staticReversePii)
        /*0014*/ 	.word	0x00000000


	//----- nvinfo : EIATTR_REGCOUNT
	.align		4
.L_4:
        /*0018*/ 	.byte	0x04, 0x2f
        /*001a*/ 	.short	(.L_6 - .L_5)
	.align		4
.L_5:
        /*001c*/ 	.word	index@(_Z14dynamicReversePii)
        /*0020*/ 	.word	0x0000000c


	//----- nvinfo : EIATTR_FRAME_SIZE
	.align		4
.L_6:
        /*0024*/ 	.byte	0x04, 0x11
        /*0026*/ 	.short	(.L_8 - .L_7)
	.align		4
.L_7:
        /*0028*/ 	.word	index@(_Z14dynamicReversePii)
        /*002c*/ 	.word	0x00000000


	//----- nvinfo : EIATTR_REGCOUNT
	.align		4
.L_8:
        /*0030*/ 	.byte	0x04, 0x2f
        /*0032*/ 	.short	(.L_10 - .L_9)
	.align		4
.L_9:
        /*0034*/ 	.word	index@(_Z5indexv)
        /*0038*/ 	.word	0x00000018


	//----- nvinfo : EIATTR_FRAME_SIZE
	.align		4
.L_10:
        /*003c*/ 	.byte	0x04, 0x11
        /*003e*/ 	.short	(.L_12 - .L_11)
	.align		4
.L_11:
        /*0040*/ 	.word	index@(_Z5indexv)
        /*0044*/ 	.word	0x00000018


	//----- nvinfo : EIATTR_REGCOUNT
	.align		4
.L_12:
        /*0048*/ 	.byte	0x04, 0x2f
        /*004a*/ 	.short	(.L_14 - .L_13)
	.align		4
.L_13:
        /*004c*/ 	.word	index@(_Z4copyPfS_)
        /*0050*/ 	.word	0x00000018


	//----- nvinfo : EIATTR_FRAME_SIZE
	.align		4
.L_14:
        /*0054*/ 	.byte	0x04, 0x11
        /*0056*/ 	.short	(.L_16 - .L_15)
	.align		4
.L_15:
        /*0058*/ 	.word	index@(_Z4copyPfS_)
        /*005c*/ 	.word	0x00000000


	//----- nvinfo : EIATTR_REGCOUNT
	.align		4
.L_16:
        /*0060*/ 	.byte	0x04, 0x2f
        /*0062*/ 	.short	(.L_18 - .L_17)
	.align		4
.L_17:
        /*0064*/ 	.word	index@(_Z5transv)
        /*0068*/ 	.word	0x00000004


	//----- nvinfo : EIATTR_FRAME_SIZE
	.align		4
.L_18:
        /*006c*/ 	.byte	0x04, 0x11
        /*006e*/ 	.short	(.L_20 - .L_19)
	.align		4
.L_19:
        /*0070*/ 	.word	index@(_Z5transv)
        /*0074*/ 	.word	0x00000000


	//----- nvinfo : EIATTR_MIN_STACK_SIZE
	.align		4
.L_20:
        /*0078*/ 	.byte	0x04, 0x12
        /*007a*/ 	.short	(.L_22 - .L_21)
	.align		4
.L_21:
        /*007c*/ 	.word	index@(_Z5transv)
        /*0080*/ 	.word	0x00000000


	//----- nvinfo : EIATTR_MIN_STACK_SIZE
	.align		4
.L_22:
        /*0084*/ 	.byte	0x04, 0x12
        /*0086*/ 	.short	(.L_24 - .L_23)
	.align		4
.L_23:
        /*0088*/ 	.word	index@(_Z4copyPfS_)
        /*008c*/ 	.word	0x00000000


	//----- nvinfo : EIATTR_MIN_STACK_SIZE
	.align		4
.L_24:
        /*0090*/ 	.byte	0x04, 0x12
        /*0092*/ 	.short	(.L_26 - .L_25)
	.align		4
.L_25:
        /*0094*/ 	.word	index@(_Z5indexv)
        /*0098*/ 	.word	0x00000018


	//----- nvinfo : EIATTR_MIN_STACK_SIZE
	.align		4
.L_26:
        /*009c*/ 	.byte	0x04, 0x12
        /*009e*/ 	.short	(.L_28 - .L_27)
	.align		4
.L_27:
        /*00a0*/ 	.word	index@(_Z14dynamicReversePii)
        /*00a4*/ 	.word	0x00000000


	//----- nvinfo : EIATTR_MIN_STACK_SIZE
	.align		4
.L_28:
        /*00a8*/ 	.byte	0x04, 0x12
        /*00aa*/ 	.short	(.L_30 - .L_29)
	.align		4
.L_29:
        /*00ac*/ 	.word	index@(_Z13staticReversePii)
        /*00b0*/ 	.word	0x00000000
.L_30:


//--------------------- .nv.compat                --------------------------
	.section	.nv.compat,"",@"SHT_CUDA_COMPAT_INFO"
	.align	4
        /*0000*/ 	.byte	0x02, 0x09, 0x00, 0x00, 0x02, 0x02, 0x01, 0x00, 0x02, 0x05, 0x05, 0x00, 0x03, 0x07, 0x01, 0x01
        /*0010*/ 	.byte	0x02, 0x03, 0x00, 0x00, 0x02, 0x06, 0x01, 0x00, 0x04, 0x0b, 0x08, 0x00, 0x09, 0x00, 0x00, 0x00
        /*0020*/ 	.byte	0x00, 0x00, 0x00, 0x00


//--------------------- .nv.info._Z5transv        --------------------------
	.section	.nv.info._Z5transv,"",@"SHT_CUDA_INFO"
	.sectionflags	@""
	.align	4


	//----- nvinfo : EIATTR_CUDA_API_VERSION
	.align		4
        /*0000*/ 	.byte	0x04, 0x37
        /*0002*/ 	.short	(.L_32 - .L_31)
.L_31:
        /*0004*/ 	.word	0x00000082


	//----- nvinfo : EIATTR_SPARSE_MMA_MASK
	.align		4
.L_32:
        /*0008*/ 	.byte	0x03, 0x50
        /*000a*/ 	.short	0x0000


	//----- nvinfo : EIATTR_MAXREG_COUNT
	.align		4
        /*000c*/ 	.byte	0x03, 0x1b
        /*000e*/ 	.short	0x00ff


	//----- nvinfo : EIATTR_MERCURY_ISA_VERSION
	.align		4
        /*0010*/ 	.byte	0x03, 0x5f
        /*0012*/ 	.short	0x0101


	//----- nvinfo : EIATTR_VRC_CTA_INIT_COUNT
	.align		4
        /*0014*/ 	.byte	0x02, 0x4a
	.zero		1
	.zero		1


	//----- nvinfo : EIATTR_EXIT_INSTR_OFFSETS
	.align		4
        /*0018*/ 	.byte	0x04, 0x1c
        /*001a*/ 	.short	(.L_34 - .L_33)


	//   ....[0]....
.L_33:
        /*001c*/ 	.word	0x00000010


	//----- nvinfo : EIATTR_SW_WAR
	.align		4
.L_34:
        /*0020*/ 	.byte	0x04, 0x36
        /*0022*/ 	.short	(.L_36 - .L_35)
.L_35:
        /*0024*/ 	.word	0x00000008
.L_36:


//--------------------- .nv.info._Z4copyPfS_      --------------------------
	.section	.nv.info._Z4copyPfS_,"",@"SHT_CUDA_INFO"
	.sectionflags	@""
	.align	4


	//----- nvinfo : EIATTR_CUDA_API_VERSION
	.align		4
        /*0000*/ 	.byte	0x04, 0x37
        /*0002*/ 	.short	(.L_38 - .L_37)
.L_37:
        /*0004*/ 	.word	0x00000082


	//----- nvinfo : EIATTR_KPARAM_INFO
	.align		4
.L_38:
        /*0008*/ 	.byte	0x04, 0x17
        /*000a*/ 	.short	(.L_40 - .L_39)
.L_39:
        /*000c*/ 	.word	0x00000000
        /*0010*/ 	.short	0x0001
        /*0012*/ 	.short	0x0008
        /*0014*/ 	.byte	0x00, 0xf5, 0x21, 0x00


	//----- nvinfo : EIATTR_KPARAM_INFO
	.align		4
.L_40:
        /*0018*/ 	.byte	0x04, 0x17
        /*001a*/ 	.short	(.L_42 - .L_41)
.L_41:
        /*001c*/ 	.word	0x00000000
        /*0020*/ 	.short	0x0000
        /*0022*/ 	.short	0x0000
        /*0024*/ 	.byte	0x00, 0xf5, 0x21, 0x00


	//----- nvinfo : EIATTR_SPARSE_MMA_MASK
	.align		4
.L_42:
        /*0028*/ 	.byte	0x03, 0x50
        /*002a*/ 	.short	0x0000


	//----- nvinfo : EIATTR_MAXREG_COUNT
	.align		4
        /*002c*/ 	.byte	0x03, 0x1b
        /*002e*/ 	.short	0x00ff


	//----- nvinfo : EIATTR_MERCURY_ISA_VERSION
	.align		4
        /*0030*/ 	.byte	0x03, 0x5f
        /*0032*/ 	.short	0x0101


	//----- nvinfo : EIATTR_VRC_CTA_INIT_COUNT
	.align		4
        /*0034*/ 	.byte	0x02, 0x4a
	.zero		1
	.zero		1


	//----- nvinfo : EIATTR_EXIT_INSTR_OFFSETS
	.align		4
        /*0038*/ 	.byte	0x04, 0x1c
        /*003a*/ 	.short	(.L_44 - .L_43)


	//   ....[0]....
.L_43:
        /*003c*/ 	.word	0x00000200


	//----- nvinfo : EIATTR_CBANK_PARAM_SIZE
	.align		4
.L_44:
        /*0040*/ 	.byte	0x03, 0x19
        /*0042*/ 	.short	0x0010


	//----- nvinfo : EIATTR_PARAM_CBANK
	.align		4
        /*0044*/ 	.byte	0x04, 0x0a
        /*0046*/ 	.short	(.L_46 - .L_45)
	.align		4
.L_45:
        /*0048*/ 	.word	index@(.nv.constant0._Z4copyPfS_)
        /*004c*/ 	.short	0x0380
        /*004e*/ 	.short	0x0010


	//----- nvinfo : EIATTR_SW_WAR
	.align		4
.L_46:
        /*0050*/ 	.byte	0x04, 0x36
        /*0052*/ 	.short	(.L_48 - .L_47)
.L_47:
        /*0054*/ 	.word	0x00000008
.L_48:


//--------------------- .nv.info._Z5indexv        --------------------------
	.section	.nv.info._Z5indexv,"",@"SHT_CUDA_INFO"
	.sectionflags	@""
	.align	4


	//----- nvinfo : EIATTR_CUDA_API_VERSION
	.align		4
        /*0000*/ 	.byte	0x04, 0x37
        /*0002*/ 	.short	(.L_50 - .L_49)
.L_49:
        /*0004*/ 	.word	0x00000082


	//----- nvinfo : EIATTR_SPARSE_MMA_MASK
	.align		4
.L_50:
        /*0008*/ 	.byte	0x03, 0x50
        /*000a*/ 	.short	0x0000


	//----- nvinfo : EIATTR_MAXREG_COUNT
	.align		4
        /*000c*/ 	.byte	0x03, 0x1b
        /*000e*/ 	.short	0x00ff


	//----- nvinfo : EIATTR_EXTERNS
	.align		4
        /*0010*/ 	.byte	0x04, 0x0f
        /*0012*/ 	.short	(.L_52 - .L_51)


	//   ....[0]....
	.align		4
.L_51:
        /*0014*/ 	.word	index@(vprintf)


	//----- nvinfo : EIATTR_MERCURY_ISA_VERSION
	.align		4
.L_52:
        /*0018*/ 	.byte	0x03, 0x5f
        /*001a*/ 	.short	0x0101


	//----- nvinfo : EIATTR_VRC_CTA_INIT_COUNT
	.align		4
        /*001c*/ 	.byte	0x02, 0x4a
	.zero		1
	.zero		1


	//----- nvinfo : EIATTR_SYSCALL_OFFSETS
	.align		4
        /*0020*/ 	.byte	0x04, 0x46
        /*0022*/ 	.short	(.L_54 - .L_53)


	//   ....[0]....
.L_53:
        /*0024*/ 	.word	0x00000140


	//----- nvinfo : EIATTR_EXIT_INSTR_OFFSETS
	.align		4
.L_54:
        /*0028*/ 	.byte	0x04, 0x1c
        /*002a*/ 	.short	(.L_56 - .L_55)


	//   ....[0]....
.L_55:
        /*002c*/ 	.word	0x00000150


	//----- nvinfo : EIATTR_SW_WAR
	.align		4
.L_56:
        /*0030*/ 	.byte	0x04, 0x36
        /*0032*/ 	.short	(.L_58 - .L_57)
.L_57:
        /*0034*/ 	.word	0x00000008
.L_58:


//--------------------- .nv.info._Z14dynamicReversePii --------------------------
	.section	.nv.info._Z14dynamicReversePii,"",@"SHT_CUDA_INFO"
	.sectionflags	@""
	.align	4


	//----- nvinfo : EIATTR_CUDA_API_VERSION
	.align		4
        /*0000*/ 	.byte	0x04, 0x37
        /*0002*/ 	.short	(.L_60 - .L_59)
.L_59:
        /*0004*/ 	.word	0x00000082


	//----- nvinfo : EIATTR_KPARAM_INFO
	.align		4
.L_60:
        /*0008*/ 	.byte	0x04, 0x17
        /*000a*/ 	.short	(.L_62 - .L_61)
.L_61:
        /*000c*/ 	.word	0x00000000
        /*0010*/ 	.short	0x0001
        /*0012*/ 	.short	0x0008
        /*0014*/ 	.byte	0x00, 0xf0, 0x11, 0x00


	//----- nvinfo : EIATTR_KPARAM_INFO
	.align		4
.L_62:
        /*0018*/ 	.byte	0x04, 0x17
        /*001a*/ 	.short	(.L_64 - .L_63)
.L_63:
        /*001c*/ 	.word	0x00000000
        /*0020*/ 	.short	0x0000
        /*0022*/ 	.short	0x0000
        /*0024*/ 	.byte	0x00, 0xf5, 0x21, 0x00


	//----- nvinfo : EIATTR_SPARSE_MMA_MASK
	.align		4
.L_64:
        /*0028*/ 	.byte	0x03, 0x50
        /*002a*/ 	.short	0x0000


	//----- nvinfo : EIATTR_MAXREG_COUNT
	.align		4
        /*002c*/ 	.byte	0x03, 0x1b
        /*002e*/ 	.short	0x00ff


	//----- nvinfo : EIATTR_NUM_BARRIERS
	.align		4
        /*0030*/ 	.byte	0x02, 0x4c
        /*0032*/ 	.byte	0x01
	.zero		1


	//----- nvinfo : EIATTR_MERCURY_ISA_VERSION
	.align		4
        /*0034*/ 	.byte	0x03, 0x5f
        /*0036*/ 	.short	0x0101


	//----- nvinfo : EIATTR_VRC_CTA_INIT_COUNT
	.align		4
        /*0038*/ 	.byte	0x02, 0x4a
	.zero		1
	.zero		1


	//----- nvinfo : EIATTR_EXIT_INSTR_OFFSETS
	.align		4
        /*003c*/ 	.byte	0x04, 0x1c
        /*003e*/ 	.short	(.L_66 - .L_65)


	//   ....[0]....
.L_65:
        /*0040*/ 	.word	0x00000120


	//----- nvinfo : EIATTR_CBANK_PARAM_SIZE
	.align		4
.L_66:
        /*0044*/ 	.byte	0x03, 0x19
        /*0046*/ 	.short	0x000c


	//----- nvinfo : EIATTR_PARAM_CBANK
	.align		4
        /*0048*/ 	.byte	0x04, 0x0a
        /*004a*/ 	.short	(.L_68 - .L_67)
	.align		4
.L_67:
        /*004c*/ 	.word	index@(.nv.constant0._Z14dynamicReversePii)
        /*0050*/ 	.short	0x0380
        /*0052*/ 	.short	0x000c


	//----- nvinfo : EIATTR_SW_WAR
	.align		4
.L_68:
        /*0054*/ 	.byte	0x04, 0x36
        /*0056*/ 	.short	(.L_70 - .L_69)
.L_69:
        /*0058*/ 	.word	0x00000008
.L_70:


//--------------------- .nv.info._Z13staticReversePii --------------------------
	.section	.nv.info._Z13staticReversePii,"",@"SHT_CUDA_INFO"
	.sectionflags	@""
	.align	4


	//----- nvinfo : EIATTR_CUDA_API_VERSION
	.align		4
        /*0000*/ 	.byte	0x04, 0x37
        /*0002*/ 	.short	(.L_72 - .L_71)
.L_71:
        /*0004*/ 	.word	0x00000082


	//----- nvinfo : EIATTR_KPARAM_INFO
	.align		4
.L_72:
        /*0008*/ 	.byte	0x04, 0x17
        /*000a*/ 	.short	(.L_74 - .L_73)
.L_73:
        /*000c*/ 	.word	0x00000000
        /*0010*/ 	.short	0x0001
        /*0012*/ 	.short	0x0008
        /*0014*/ 	.byte	0x00, 0xf0, 0x11, 0x00


	//----- nvinfo : EIATTR_KPARAM_INFO
	.align		4
.L_74:
        /*0018*/ 	.byte	0x04, 0x17
        /*001a*/ 	.short	(.L_76 - .L_75)
.L_75:
        /*001c*/ 	.word	0x00000000
        /*0020*/ 	.short	0x0000
        /*0022*/ 	.short	0x0000
        /*0024*/ 	.byte	0x00, 0xf5, 0x21, 0x00


	//----- nvinfo : EIATTR_SPARSE_MMA_MASK
	.align		4
.L_76:
        /*0028*/ 	.byte	0x03, 0x50
        /*002a*/ 	.short	0x0000


	//----- nvinfo : EIATTR_MAXREG_COUNT
	.align		4
        /*002c*/ 	.byte	0x03, 0x1b
        /*002e*/ 	.short	0x00ff


	//----- nvinfo : EIATTR_NUM_BARRIERS
	.align		4
        /*0030*/ 	.byte	0x02, 0x4c
        /*0032*/ 	.byte	0x01
	.zero		1


	//----- nvinfo : EIATTR_MERCURY_ISA_VERSION
	.align		4
        /*0034*/ 	.byte	0x03, 0x5f
        /*0036*/ 	.short	0x0101


	//----- nvinfo : EIATTR_VRC_CTA_INIT_COUNT
	.align		4
        /*0038*/ 	.byte	0x02, 0x4a
	.zero		1
	.zero		1


	//----- nvinfo : EIATTR_EXIT_INSTR_OFFSETS
	.align		4
        /*003c*/ 	.byte	0x04, 0x1c
        /*003e*/ 	.short	(.L_78 - .L_77)


	//   ....[0]....
.L_77:
        /*0040*/ 	.word	0x00000120


	//----- nvinfo : EIATTR_CBANK_PARAM_SIZE
	.align		4
.L_78:
        /*0044*/ 	.byte	0x03, 0x19
        /*0046*/ 	.short	0x000c


	//----- nvinfo : EIATTR_PARAM_CBANK
	.align		4
        /*0048*/ 	.byte	0x04, 0x0a
        /*004a*/ 	.short	(.L_80 - .L_79)
	.align		4
.L_79:
        /*004c*/ 	.word	index@(.nv.constant0._Z13staticReversePii)
        /*0050*/ 	.short	0x0380
        /*0052*/ 	.short	0x000c


	//----- nvinfo : EIATTR_SW_WAR
	.align		4
.L_80:
        /*0054*/ 	.byte	0x04, 0x36
        /*0056*/ 	.short	(.L_82 - .L_81)
.L_81:
        /*0058*/ 	.word	0x00000008
.L_82:


//--------------------- .nv.callgraph             --------------------------
	.section	.nv.callgraph,"",@"SHT_CUDA_CALLGRAPH"
	.align	4
	.sectionentsize	8
	.align		4
        /*0000*/ 	.word	0x00000000
	.align		4
        /*0004*/ 	.word	0xffffffff
	.align		4
        /*0008*/ 	.word	index@(_Z5indexv)
	.align		4
        /*000c*/ 	.word	index@(vprintf)
	.align		4
        /*0010*/ 	.word	0x00000000
	.align		4
        /*0014*/ 	.word	0xfffffffe
	.align		4
        /*0018*/ 	.word	0x00000000
	.align		4
        /*001c*/ 	.word	0xfffffffd
	.align		4
        /*0020*/ 	.word	0x00000000
	.align		4
        /*0024*/ 	.word	0xfffffffc


//--------------------- .nv.constant4             --------------------------
	.section	.nv.constant4,"a",@progbits
	.align	8
	.align		8
.nv.constant4:
        /*0000*/ 	.dword	$str
	.align		8
        /*0008*/ 	.dword	vprintf


//--------------------- .text._Z5transv           --------------------------
	.section	.text._Z5transv,"ax",@progbits
	.align	128
        .global         _Z5transv
        .type           _Z5transv,@function
        .size           _Z5transv,(.L_x_6 - _Z5transv)
        .other          _Z5transv,@"STO_CUDA_ENTRY STV_DEFAULT"
_Z5transv:
.text._Z5transv:
[----:B------:R-:W-:Y:S01]  /*0000*/  LDC R1, c[0x0][0x37c] ;  /* 0x0000df00ff017b82 */ /* 0x000fe20000000800 */
[----:B------:R-:W-:Y:S05]  /*0010*/  EXIT ;  /* 0x000000000000794d */ /* 0x000fea0003800000 */
.L_x_0:
[----:B------:R-:W-:-:S00]  /*0020*/  BRA `(.L_x_0) ;  /* 0xfffffffc00fc7947 */ /* 0x000fc0000383ffff */
[----:B------:R-:W-:-:S00]  /*0030*/  NOP ;  /* 0x0000000000007918 */ /* 0x000fc00000000000 */
        /* <DEDUP_REMOVED lines=12> */
.L_x_6:


//--------------------- .text._Z4copyPfS_         --------------------------
	.section	.text._Z4copyPfS_,"ax",@progbits
	.align	128
        .global         _Z4copyPfS_
        .type           _Z4copyPfS_,@function
        .size           _Z4copyPfS_,(.L_x_7 - _Z4copyPfS_)
        .other          _Z4copyPfS_,@"STO_CUDA_ENTRY STV_DEFAULT"
_Z4copyPfS_:
.text._Z4copyPfS_:
[----:B------:R-:W-:Y:S01]  /*0000*/  LDC R1, c[0x0][0x37c] ;  /* 0x0000df00ff017b82 */ /* 0x000fe20000000800 */
[----:B------:R-:W0:Y:S07]  /*0010*/  S2R R0, SR_CTAID.Y ;  /* 0x0000000000007919 */ /* 0x000e2e0000002600 */
[----:B------:R-:W1:Y:S01]  /*0020*/  LDC R16, c[0x0][0x370] ;  /* 0x0000dc00ff107b82 */ /* 0x000e620000000800 */
[----:B------:R-:W2:Y:S01]  /*0030*/  LDCU.64 UR4, c[0x0][0x358] ;  /* 0x00006b00ff0477ac */ /* 0x000ea20008000a00 */
[----:B------:R-:W0:Y:S01]  /*0040*/  S2R R5, SR_TID.Y ;  /* 0x0000000000057919 */ /* 0x000e220000002200 */
[----:B------:R-:W3:Y:S05]  /*0050*/  S2R R4, SR_CTAID.X ;  /* 0x0000000000047919 */ /* 0x000eea0000002500 */
[----:B------:R-:W4:Y:S01]  /*0060*/  LDC.64 R2, c[0x0][0x388] ;  /* 0x0000e200ff027b82 */ /* 0x000f220000000a00 */
[----:B------:R-:W3:Y:S01]  /*0070*/  S2R R7, SR_TID.X ;  /* 0x0000000000077919 */ /* 0x000ee20000002100 */
[----:B0-----:R-:W-:-:S05]  /*0080*/  LEA R0, R0, R5, 0x5 ;  /* 0x0000000500007211 */ /* 0x001fca00078e28ff */
[----:B-1----:R-:W-:Y:S01]  /*0090*/  IMAD R5, R0, R16, RZ ;  /* 0x0000001000057224 */ /* 0x002fe200078e02ff */
[----:B---3--:R-:W-:-:S04]  /*00a0*/  LEA R0, R4, R7, 0x5 ;  /* 0x0000000704007211 */ /* 0x008fc800078e28ff */
[----:B------:R-:W-:Y:S02]  /*00b0*/  LEA R13, R5, R0, 0x5 ;  /* 0x00000000050d7211 */ /* 0x000fe400078e28ff */
[----:B------:R-:W0:Y:S03]  /*00c0*/  LDC.64 R4, c[0x0][0x380] ;  /* 0x0000e000ff047b82 */ /* 0x000e260000000a00 */
[----:B----4-:R-:W-:-:S05]  /*00d0*/  IMAD.WIDE R6, R13, 0x4, R2 ;  /* 0x000000040d067825 */ /* 0x010fca00078e0202 */
[----:B--2---:R-:W2:Y:S01]  /*00e0*/  LDG.E R17, desc[UR4][R6.64] ;  /* 0x0000000406117981 */ /* 0x004ea2000c1e1900 */
[----:B------:R-:W-:-:S05]  /*00f0*/  LEA R15, R16, R13, 0x8 ;  /* 0x0000000d100f7211 */ /* 0x000fca00078e40ff */
[----:B------:R-:W-:-:S04]  /*0100*/  IMAD.WIDE R10, R15, 0x4, R2 ;  /* 0x000000040f0a7825 */ /* 0x000fc800078e0202 */
[----:B0-----:R-:W-:-:S05]  /*0110*/  IMAD.WIDE R8, R13, 0x4, R4 ;  /* 0x000000040d087825 */ /* 0x001fca00078e0204 */
[----:B--2---:R-:W-:Y:S04]  /*0120*/  STG.E desc[UR4][R8.64], R17 ;  /* 0x0000001108007986 */ /* 0x004fe8000c101904 */
[----:B------:R-:W2:Y:S01]  /*0130*/  LDG.E R11, desc[UR4][R10.64] ;  /* 0x000000040a0b7981 */ /* 0x000ea2000c1e1900 */
[----:B------:R-:W-:Y:S01]  /*0140*/  LEA R19, R16, R13, 0x9 ;  /* 0x0000000d10137211 */ /* 0x000fe200078e48ff */
[----:B------:R-:W-:-:S04]  /*0150*/  IMAD.WIDE R12, R15, 0x4, R4 ;  /* 0x000000040f0c7825 */ /* 0x000fc800078e0204 */
[C---:B------:R-:W-:Y:S01]  /*0160*/  IMAD.WIDE R14, R19.reuse, 0x4, R2 ;  /* 0x00000004130e7825 */ /* 0x040fe200078e0202 */
[----:B------:R-:W-:Y:S01]  /*0170*/  LEA R21, R16, R19, 0x8 ;  /* 0x0000001310157211 */ /* 0x000fe200078e40ff */
[----:B--2---:R-:W-:Y:S04]  /*0180*/  STG.E desc[UR4][R12.64], R11 ;  /* 0x0000000b0c007986 */ /* 0x004fe8000c101904 */
[----:B------:R-:W2:Y:S01]  /*0190*/  LDG.E R15, desc[UR4][R14.64] ;  /* 0x000000040e0f7981 */ /* 0x000ea2000c1e1900 */
[----:B------:R-:W-:-:S04]  /*01a0*/  IMAD.WIDE R6, R19, 0x4, R4 ;  /* 0x0000000413067825 */ /* 0x000fc800078e0204 */
[C---:B------:R-:W-:Y:S01]  /*01b0*/  IMAD.WIDE R2, R21.reuse, 0x4, R2 ;  /* 0x0000000415027825 */ /* 0x040fe200078e0202 */
[----:B--2---:R-:W-:Y:S05]  /*01c0*/  STG.E desc[UR4][R6.64], R15 ;  /* 0x0000000f06007986 */ /* 0x004fea000c101904 */
[----:B------:R-:W2:Y:S01]  /*01d0*/  LDG.E R3, desc[UR4][R2.64] ;  /* 0x0000000402037981 */ /* 0x000ea2000c1e1900 */
[----:B------:R-:W-:-:S05]  /*01e0*/  IMAD.WIDE R4, R21, 0x4, R4 ;  /* 0x0000000415047825 */ /* 0x000fca00078e0204 */
[----:B--2---:R-:W-:Y:S01]  /*01f0*/  STG.E desc[UR4][R4.64], R3 ;  /* 0x0000000304007986 */ /* 0x004fe2000c101904 */
[----:B------:R-:W-:Y:S05]  /*0200*/  EXIT ;  /* 0x000000000000794d */ /* 0x000fea0003800000 */
.L_x_1:
        /* <DEDUP_REMOVED lines=15> */
.L_x_7:


//--------------------- .text._Z5indexv           --------------------------
	.section	.text._Z5indexv,"ax",@progbits
	.align	128
        .global         _Z5indexv
        .type           _Z5indexv,@function
        .size           _Z5indexv,(.L_x_8 - _Z5indexv)
        .other          _Z5indexv,@"STO_CUDA_ENTRY STV_DEFAULT"
_Z5indexv:
.text._Z5indexv:
[----:B------:R-:W0:Y:S01]  /*0000*/  LDC R1, c[0x0][0x37c] ;  /* 0x0000df00ff017b82 */ /* 0x000e220000000800 */
[----:B------:R-:W1:Y:S01]  /*0010*/  S2R R10, SR_CTAID.Y ;  /* 0x00000000000a7919 */ /* 0x000e620000002600 */
[----:B------:R-:W2:Y:S06]  /*0020*/  LDCU UR5, c[0x0][0x2fc] ;  /* 0x00005f80ff0577ac */ /* 0x000eac0008000800 */
[----:B------:R-:W3:Y:S01]  /*0030*/  LDC R8, c[0x0][0x370] ;  /* 0x0000dc00ff087b82 */ /* 0x000ee20000000800 */
[----:B0-----:R-:W-:Y:S01]  /*0040*/  VIADD R1, R1, 0xffffffe8 ;  /* 0xffffffe801017836 */ /* 0x001fe20000000000 */
[----:B------:R-:W1:Y:S01]  /*0050*/  S2R R11, SR_TID.X ;  /* 0x00000000000b7919 */ /* 0x000e620000002100 */
[----:B------:R-:W-:Y:S01]  /*0060*/  MOV R0, 0x8 ;  /* 0x0000000800007802 */ /* 0x000fe20000000f00 */
[----:B------:R-:W0:Y:S01]  /*0070*/  LDCU UR4, c[0x0][0x2f8] ;  /* 0x00005f00ff0477ac */ /* 0x000e220008000800 */
[----:B------:R-:W4:Y:S03]  /*0080*/  S2R R12, SR_TID.Y ;  /* 0x00000000000c7919 */ /* 0x000f260000002200 */
[----:B------:R5:W5:Y:S01]  /*0090*/  LDC.64 R2, c[0x4][R0] ;  /* 0x0100000000027b82 */ /* 0x000b620000000a00 */
[----:B------:R-:W2:Y:S01]  /*00a0*/  LDCU.64 UR6, c[0x4][URZ] ;  /* 0x01000000ff0677ac */ /* 0x000ea20008000a00 */
[----:B------:R-:W3:Y:S01]  /*00b0*/  S2R R9, SR_CTAID.X ;  /* 0x0000000000097919 */ /* 0x000ee20000002500 */
[----:B0-----:R-:W-:Y:S01]  /*00c0*/  IADD3 R6, P0, PT, R1, UR4, RZ ;  /* 0x0000000401067c10 */ /* 0x001fe2000ff1e0ff */
[----:B--2---:R-:W-:Y:S01]  /*00d0*/  IMAD.U32 R4, RZ, RZ, UR6 ;  /* 0x00000006ff047e24 */ /* 0x004fe2000f8e00ff */
[----:B------:R-:W-:-:S03]  /*00e0*/  MOV R5, UR7 ;  /* 0x0000000700057c02 */ /* 0x000fc60008000f00 */
[----:B------:R-:W-:Y:S01]  /*00f0*/  IMAD.X R7, RZ, RZ, UR5, P0 ;  /* 0x00000005ff077e24 */ /* 0x000fe200080e06ff */
[----:B-1----:R0:W-:Y:S04]  /*0100*/  STL.64 [R1+0x8], R10 ;  /* 0x0000080a01007387 */ /* 0x0021e80000100a00 */
[----:B----4-:R0:W-:Y:S04]  /*0110*/  STL [R1+0x10], R12 ;  /* 0x0000100c01007387 */ /* 0x0101e80000100800 */
[----:B---3--:R0:W-:Y:S02]  /*0120*/  STL.64 [R1], R8 ;  /* 0x0000000801007387 */ /* 0x0081e40000100a00 */
[----:B------:R-:W-:-:S07]  /*0130*/  LEPC R20, `(.L_x_2) ;  /* 0x000000001014794e */ /* 0x000fce0000000000 */
[----:B0----5:R-:W-:Y:S05]  /*0140*/  CALL.ABS.NOINC R2 ;  /* 0x0000000002007343 */ /* 0x021fea0003c00000 */
.L_x_2:
[----:B------:R-:W-:Y:S05]  /*0150*/  EXIT ;  /* 0x000000000000794d */ /* 0x000fea0003800000 */
.L_x_3:
        /* <DEDUP_REMOVED lines=10> */
.L_x_8:


//--------------------- .text._Z14dynamicReversePii --------------------------
	.section	.text._Z14dynamicReversePii,"ax",@progbits
	.align	128
        .global         _Z14dynamicReversePii
        .type           _Z14dynamicReversePii,@function
        .size           _Z14dynamicReversePii,(.L_x_9 - _Z14dynamicReversePii)
        .other          _Z14dynamicReversePii,@"STO_CUDA_ENTRY STV_DEFAULT"
_Z14dynamicReversePii:
.text._Z14dynamicReversePii:
[----:B------:R-:W-:Y:S01]  /*0000*/  LDC R1, c[0x0][0x37c] ;  /* 0x0000df00ff017b82 */ /* 0x000fe20000000800 */
[----:B------:R-:W0:Y:S07]  /*0010*/  S2R R9, SR_TID.X ;  /* 0x0000000000097919 */ /* 0x000e2e0000002100 */
[----:B------:R-:W0:Y:S01]  /*0020*/  LDC.64 R4, c[0x0][0x380] ;  /* 0x0000e000ff047b82 */ /* 0x000e220000000a00 */
[----:B------:R-:W1:Y:S01]  /*0030*/  LDCU.64 UR6, c[0x0][0x358] ;  /* 0x00006b00ff0677ac */ /* 0x000e620008000a00 */
[----:B------:R-:W2:Y:S01]  /*0040*/  LDCU UR8, c[0x0][0x388] ;  /* 0x00007100ff0877ac */ /* 0x000ea20008000800 */
[----:B0-----:R-:W-:-:S05]  /*0050*/  IMAD.WIDE.U32 R2, R9, 0x4, R4 ;  /* 0x0000000409027825 */ /* 0x001fca00078e0004 */
[----:B-1----:R-:W3:Y:S01]  /*0060*/  LDG.E R6, desc[UR6][R2.64] ;  /* 0x0000000602067981 */ /* 0x002ee2000c1e1900 */
[----:B------:R-:W0:Y:S01]  /*0070*/  S2UR UR5, SR_CgaCtaId ;  /* 0x00000000000579c3 */ /* 0x000e220000008800 */
[----:B------:R-:W-:Y:S01]  /*0080*/  UMOV UR4, 0x400 ;  /* 0x0000040000047882 */ /* 0x000fe20000000000 */
[----:B------:R-:W-:-:S04]  /*0090*/  LOP3.LUT R0, RZ, R9, RZ, 0x33, !PT ;  /* 0x00000009ff007212 */ /* 0x000fc800078e33ff */
[----:B--2---:R-:W-:-:S05]  /*00a0*/  IADD3 R7, PT, PT, R0, UR8, RZ ;  /* 0x0000000800077c10 */ /* 0x004fca000fffe0ff */
[----:B------:R-:W-:Y:S01]  /*00b0*/  IMAD.WIDE R4, R7, 0x4, R4 ;  /* 0x0000000407047825 */ /* 0x000fe200078e0204 */
[----:B0-----:R-:W-:-:S06]  /*00c0*/  ULEA UR4, UR5, UR4, 0x18 ;  /* 0x0000000405047291 */ /* 0x001fcc000f8ec0ff */
[----:B------:R-:W-:-:S05]  /*00d0*/  LEA R9, R9, UR4, 0x2 ;  /* 0x0000000409097c11 */ /* 0x000fca000f8e10ff */
[----:B---3--:R-:W-:Y:S01]  /*00e0*/  STS [R9], R6 ;  /* 0x0000000609007388 */ /* 0x008fe20000000800 */
[----:B------:R-:W-:Y:S06]  /*00f0*/  BAR.SYNC.DEFER_BLOCKING 0x0 ;  /* 0x0000000000007b1d */ /* 0x000fec0000010000 */
[----:B------:R-:W2:Y:S04]  /*0100*/  LDG.E R5, desc[UR6][R4.64] ;  /* 0x0000000604057981 */ /* 0x000ea8000c1e1900 */
[----:B--2---:R-:W-:Y:S01]  /*0110*/  STG.E desc[UR6][R2.64], R5 ;  /* 0x0000000502007986 */ /* 0x004fe2000c101906 */
[----:B------:R-:W-:Y:S05]  /*0120*/  EXIT ;  /* 0x000000000000794d */ /* 0x000fea0003800000 */
.L_x_4:
        /* <DEDUP_REMOVED lines=13> */
.L_x_9:


//--------------------- .text._Z13staticReversePii --------------------------
	.section	.text._Z13staticReversePii,"ax",@progbits
	.align	128
        .global         _Z13staticReversePii
        .type           _Z13staticReversePii,@function
        .size           _Z13staticReversePii,(.L_x_10 - _Z13staticReversePii)
        .other          _Z13staticReversePii,@"STO_CUDA_ENTRY STV_DEFAULT"
_Z13staticReversePii:
.text._Z13staticReversePii:
        /* <DEDUP_REMOVED lines=9> */
[----:B------:R-:W-:-:S05]  /*0090*/  LOP3.LUT R0, RZ, R5, RZ, 0x33, !PT ;  /* 0x00000005ff007212 */ /* 0x000fca00078e33ff */
[----:B--2---:R-:W-:Y:S01]  /*00a0*/  VIADD R0, R0, UR8 ;  /* 0x0000000800007c36 */ /* 0x004fe20008000000 */
[----:B0-----:R-:W-:-:S06]  /*00b0*/  ULEA UR4, UR5, UR4, 0x18 ;  /* 0x0000000405047291 */ /* 0x001fcc000f8ec0ff */
[----:B------:R-:W-:Y:S02]  /*00c0*/  LEA R5, R5, UR4, 0x2 ;  /* 0x0000000405057c11 */ /* 0x000fe4000f8e10ff */
[----:B------:R-:W-:-:S03]  /*00d0*/  LEA R0, R0, UR4, 0x2 ;  /* 0x0000000400007c11 */ /* 0x000fc6000f8e10ff */
[----:B---3--:R-:W-:Y:S01]  /*00e0*/  STS [R5], R4 ;  /* 0x0000000405007388 */ /* 0x008fe20000000800 */
[----:B------:R-:W-:Y:S06]  /*00f0*/  BAR.SYNC.DEFER_BLOCKING 0x0 ;  /* 0x0000000000007b1d */ /* 0x000fec0000010000 */
[----:B------:R-:W0:Y:S04]  /*0100*/  LDS R7, [R0] ;  /* 0x0000000000077984 */ /* 0x000e280000000800 */
[----:B0-----:R-:W-:Y:S01]  /*0110*/  STG.E desc[UR6][R2.64], R7 ;  /* 0x0000000702007986 */ /* 0x001fe2000c101906 */
[----:B------:R-:W-:Y:S05]  /*0120*/  EXIT ;  /* 0x000000000000794d */ /* 0x000fea0003800000 */
.L_x_5:
        /* <DEDUP_REMOVED lines=13> */
.L_x_10:


//--------------------- .nv.global.init           --------------------------
	.section	.nv.global.init,"aw",@progbits
.nv.global.init:
	.type		$str,@object
	.size		$str,(.L_0 - $str)
$str:
        /*0000*/ 	.byte	0x67, 0x72, 0x69, 0x64, 0x44, 0x69, 0x6d, 0x2e, 0x78, 0x3a, 0x20, 0x25, 0x64, 0x2c, 0x20, 0x62
        /*0010*/ 	.byte	0x6c, 0x6f, 0x63, 0x6b, 0x49, 0x64, 0x78, 0x2e, 0x78, 0x3a, 0x20, 0x25, 0x64, 0x2c, 0x20, 0x62
        /*0020*/ 	.byte	0x6c, 0x6f, 0x63, 0x6b, 0x49, 0x64, 0x78, 0x2e, 0x79, 0x3a, 0x20, 0x25, 0x64, 0x2c, 0x20, 0x74
        /*0030*/ 	.byte	0x68, 0x72, 0x65, 0x61, 0x64, 0x49, 0x64, 0x78, 0x2e, 0x78, 0x3a, 0x20, 0x25, 0x64, 0x2c, 0x20
        /*0040*/ 	.byte	0x74, 0x68, 0x72, 0x65, 0x61, 0x64, 0x49, 0x64, 0x78, 0x2e, 0x79, 0x3a, 0x20, 0x25, 0x64, 0x0a
        /*0050*/ 	.byte	0x00
.L_0:


//--------------------- .nv.shared._Z5transv      --------------------------
	.section	.nv.shared._Z5transv,"aw",@nobits
	.sectionflags	@""
	.align	16
	.zero		1024


//--------------------- .nv.shared.reserved.0     --------------------------
	.section	.nv.shared.reserved.0,"aw",@nobits
	.weak		__nv_reservedSMEM_offset_0_alias
	.size		__nv_reservedSMEM_offset_0_alias, 0, 64
	.other		__nv_reservedSMEM_offset_0_alias,@"STO_CUDA_RESERVED_SHARED STV_DEFAULT"
__nv_reservedSMEM_offset_0_alias:
	.zero		0
	.zero		64


//--------------------- .nv.shared._Z4copyPfS_    --------------------------
	.section	.nv.shared._Z4copyPfS_,"aw",@nobits
	.sectionflags	@""
	.align	16
	.zero		1024


//--------------------- .nv.shared._Z5indexv      --------------------------
	.section	.nv.shared._Z5indexv,"aw",@nobits
	.sectionflags	@""
	.align	16
	.zero		1024


//--------------------- .nv.shared._Z14dynamicReversePii --------------------------
	.section	.nv.shared._Z14dynamicReversePii,"aw",@nobits
	.sectionflags	@""
	.align	16
	.zero		1024


//--------------------- .nv.shared._Z13staticReversePii --------------------------
	.section	.nv.shared._Z13staticReversePii,"aw",@nobits
	.sectionflags	@""
	.align	16
.nv.shared._Z13staticReversePii:
	.zero		1280


//--------------------- .nv.constant0._Z5transv   --------------------------
	.section	.nv.constant0._Z5transv,"a",@progbits
	.sectionflags	@""
	.align	4
.nv.constant0._Z5transv:
	.zero		896


//--------------------- .nv.constant0._Z4copyPfS_ --------------------------
	.section	.nv.constant0._Z4copyPfS_,"a",@progbits
	.sectionflags	@""
	.align	4
.nv.constant0._Z4copyPfS_:
	.zero		912


//--------------------- .nv.constant0._Z5indexv   --------------------------
	.section	.nv.constant0._Z5indexv,"a",@progbits
	.sectionflags	@""
	.align	4
.nv.constant0._Z5indexv:
	.zero		896


//--------------------- .nv.constant0._Z14dynamicReversePii --------------------------
	.section	.nv.constant0._Z14dynamicReversePii,"a",@progbits
	.sectionflags	@""
	.align	4
.nv.constant0._Z14dynamicReversePii:
	.zero		908


//--------------------- .nv.constant0._Z13staticReversePii --------------------------
	.section	.nv.constant0._Z13staticReversePii,"a",@progbits
	.sectionflags	@""
	.align	4
.nv.constant0._Z13staticReversePii:
	.zero		908


//--------------------- SYMBOLS --------------------------

	.type		.nv.reservedSmem.offset0,@object
	.size		.nv.reservedSmem.offset0,0x4
	.type		.nv.reservedSmem.cap,@object
	.size		.nv.reservedSmem.cap,0x4
	.type		vprintf,@function
